	.headerflags	@"EF_CUDA_TEXMODE_UNIFIED EF_CUDA_64BIT_ADDRESS EF_CUDA_ACCELERATORS EF_CUDA_SM90 EF_CUDA_VIRTUAL_SM(EF_CUDA_SM90)"
	.elftype	@"ET_EXEC"


//--------------------- .nv.info                  --------------------------
	.section	.nv.info,"",@"SHT_CUDA_INFO"
	.align	4


	//----- nvinfo : EIATTR_REGCOUNT
	.align		4
        /*0000*/ 	.byte	0x04, 0x2f
        /*0002*/ 	.short	(.L_3 - .L_2)
	.align		4
.L_2:
        /*0004*/ 	.word	index@(triton_poi_fused__native_batch_norm_legit_no_training_convolution_sigmoid_1)
        /*0008*/ 	.word	0x00000014


	//----- nvinfo : EIATTR_MIN_STACK_SIZE
	.align		4
.L_3:
        /*000c*/ 	.byte	0x04, 0x12
        /*000e*/ 	.short	(.L_5 - .L_4)
	.align		4
.L_4:
        /*0010*/ 	.word	index@(triton_poi_fused__native_batch_norm_legit_no_training_convolution_sigmoid_1)
        /*0014*/ 	.word	0x00000000


	//----- nvinfo : EIATTR_FRAME_SIZE
	.align		4
.L_5:
        /*0018*/ 	.byte	0x04, 0x11
        /*001a*/ 	.short	(.L_7 - .L_6)
	.align		4
.L_6:
        /*001c*/ 	.word	index@(triton_poi_fused__native_batch_norm_legit_no_training_convolution_sigmoid_1)
        /*0020*/ 	.word	0x00000000


	//----- nvinfo : EIATTR_MIN_STACK_SIZE
	.align		4
.L_7:
        /*0024*/ 	.byte	0x04, 0x12
        /*0026*/ 	.short	(.L_9 - .L_8)
	.align		4
.L_8:
        /*0028*/ 	.word	index@(triton_poi_fused__native_batch_norm_legit_no_training_convolution_sigmoid_1)
        /*002c*/ 	.word	0x00000000
.L_9:


//--------------------- .nv.info.triton_poi_fused__native_batch_norm_legit_no_training_convolution_sigmoid_1 --------------------------
	.section	.nv.info.triton_poi_fused__native_batch_norm_legit_no_training_convolution_sigmoid_1,"",@"SHT_CUDA_INFO"
	.sectionflags	@""
	.align	4


	//----- nvinfo : EIATTR_CUDA_API_VERSION
	.align		4
        /*0000*/ 	.byte	0x04, 0x37
        /*0002*/ 	.short	(.L_11 - .L_10)
.L_10:
        /*0004*/ 	.word	0x0000007c


	//----- nvinfo : EIATTR_KPARAM_INFO
	.align		4
.L_11:
        /*0008*/ 	.byte	0x04, 0x17
        /*000a*/ 	.short	(.L_13 - .L_12)
.L_12:
        /*000c*/ 	.word	0x00000000
        /*0010*/ 	.short	0x0007
        /*0012*/ 	.short	0x0038
        /*0014*/ 	.byte	0x00, 0xf0, 0x11, 0x00


	//----- nvinfo : EIATTR_KPARAM_INFO
	.align		4
.L_13:
        /*0018*/ 	.byte	0x04, 0x17
        /*001a*/ 	.short	(.L_15 - .L_14)
.L_14:
        /*001c*/ 	.word	0x00000000
        /*0020*/ 	.short	0x0006
        /*0022*/ 	.short	0x0030
        /*0024*/ 	.byte	0x00, 0xf4, 0x21, 0x00


	//----- nvinfo : EIATTR_KPARAM_INFO
	.align		4
.L_15:
        /*0028*/ 	.byte	0x04, 0x17
        /*002a*/ 	.short	(.L_17 - .L_16)
.L_16:
        /*002c*/ 	.word	0x00000000
        /*0030*/ 	.short	0x0005
        /*0032*/ 	.short	0x0028
        /*0034*/ 	.byte	0x00, 0xf4, 0x21, 0x00


	//----- nvinfo : EIATTR_KPARAM_INFO
	.align		4
.L_17:
        /*0038*/ 	.byte	0x04, 0x17
        /*003a*/ 	.short	(.L_19 - .L_18)
.L_18:
        /*003c*/ 	.word	0x00000000
        /*0040*/ 	.short	0x0004
        /*0042*/ 	.short	0x0020
        /*0044*/ 	.byte	0x00, 0xf4, 0x21, 0x00


	//----- nvinfo : EIATTR_KPARAM_INFO
	.align		4
.L_19:
        /*0048*/ 	.byte	0x04, 0x17
        /*004a*/ 	.short	(.L_21 - .L_20)
.L_20:
        /*004c*/ 	.word	0x00000000
        /*0050*/ 	.short	0x0003
        /*0052*/ 	.short	0x0018
        /*0054*/ 	.byte	0x00, 0xf4, 0x21, 0x00


	//----- nvinfo : EIATTR_KPARAM_INFO
	.align		4
.L_21:
        /*0058*/ 	.byte	0x04, 0x17
        /*005a*/ 	.short	(.L_23 - .L_22)
.L_22:
        /*005c*/ 	.word	0x00000000
        /*0060*/ 	.short	0x0002
        /*0062*/ 	.short	0x0010
        /*0064*/ 	.byte	0x00, 0xf4, 0x21, 0x00


	//----- nvinfo : EIATTR_KPARAM_INFO
	.align		4
.L_23:
        /*0068*/ 	.byte	0x04, 0x17
        /*006a*/ 	.short	(.L_25 - .L_24)
.L_24:
        /*006c*/ 	.word	0x00000000
        /*0070*/ 	.short	0x0001
        /*0072*/ 	.short	0x0008
        /*0074*/ 	.byte	0x00, 0xf4, 0x21, 0x00


	//----- nvinfo : EIATTR_KPARAM_INFO
	.align		4
.L_25:
        /*0078*/ 	.byte	0x04, 0x17
        /*007a*/ 	.short	(.L_27 - .L_26)
.L_26:
        /*007c*/ 	.word	0x00000000
        /*0080*/ 	.short	0x0000
        /*0082*/ 	.short	0x0000
        /*0084*/ 	.byte	0x00, 0xf4, 0x21, 0x00


	//----- nvinfo : EIATTR_SPARSE_MMA_MASK
	.align		4
.L_27:
        /*0088*/ 	.byte	0x03, 0x50
        /*008a*/ 	.short	0x0000


	//----- nvinfo : EIATTR_MAXREG_COUNT
	.align		4
        /*008c*/ 	.byte	0x03, 0x1b
        /*008e*/ 	.short	0x00ff


	//----- nvinfo : EIATTR_EXIT_INSTR_OFFSETS
	.align		4
        /*0090*/ 	.byte	0x04, 0x1c
        /*0092*/ 	.short	(.L_29 - .L_28)


	//   ....[0]....
.L_28:
        /*0094*/ 	.word	0x00000440


	//   ....[1]....
        /*0098*/ 	.word	0x00000460


	//----- nvinfo : EIATTR_REQNTID
	.align		4
.L_29:
        /*009c*/ 	.byte	0x04, 0x10
        /*009e*/ 	.short	(.L_31 - .L_30)
.L_30:
        /*00a0*/ 	.word	0x00000020
        /*00a4*/ 	.word	0x00000001
        /*00a8*/ 	.word	0x00000001


	//----- nvinfo : EIATTR_CBANK_PARAM_SIZE
	.align		4
.L_31:
        /*00ac*/ 	.byte	0x03, 0x19
        /*00ae*/ 	.short	0x003c


	//----- nvinfo : EIATTR_PARAM_CBANK
	.align		4
        /*00b0*/ 	.byte	0x04, 0x0a
        /*00b2*/ 	.short	(.L_33 - .L_32)
	.align		4
.L_32:
        /*00b4*/ 	.word	index@(.nv.constant0.triton_poi_fused__native_batch_norm_legit_no_training_convolution_sigmoid_1)
        /*00b8*/ 	.short	0x0210
        /*00ba*/ 	.short	0x003c


	//----- nvinfo : EIATTR_SW_WAR
	.align		4
.L_33:
        /*00bc*/ 	.byte	0x04, 0x36
        /*00be*/ 	.short	(.L_35 - .L_34)
.L_34:
        /*00c0*/ 	.word	0x00000008
.L_35:


//--------------------- .nv.callgraph             --------------------------
	.section	.nv.callgraph,"",@"SHT_CUDA_CALLGRAPH"
	.align	4
	.sectionentsize	8
	.align		4
        /*0000*/ 	.word	0x00000000
	.align		4
        /*0004*/ 	.word	0xffffffff
	.align		4
        /*0008*/ 	.word	0x00000000
	.align		4
        /*000c*/ 	.word	0xfffffffe
	.align		4
        /*0010*/ 	.word	0x00000000
	.align		4
        /*0014*/ 	.word	0xfffffffd
	.align		4
        /*0018*/ 	.word	0x00000000
	.align		4
        /*001c*/ 	.word	0xfffffffc


//--------------------- .nv.constant4             --------------------------
	.section	.nv.constant4,"a",@progbits
	.align	8
	.align		8
.nv.constant4:
        /*0000*/ 	.dword	_$_str
	.align		8
        /*0008*/ 	.dword	_$_str_$_2


//--------------------- .text.triton_poi_fused__native_batch_norm_legit_no_training_convolution_sigmoid_1 --------------------------
	.section	.text.triton_poi_fused__native_batch_norm_legit_no_training_convolution_sigmoid_1,"ax",@progbits
	.align	128
        .global         triton_poi_fused__native_batch_norm_legit_no_training_convolution_sigmoid_1
        .type           triton_poi_fused__native_batch_norm_legit_no_training_convolution_sigmoid_1,@function
        .size           triton_poi_fused__native_batch_norm_legit_no_training_convolution_sigmoid_1,(.L_x_1 - triton_poi_fused__native_batch_norm_legit_no_training_convolution_sigmoid_1)
        .other          triton_poi_fused__native_batch_norm_legit_no_training_convolution_sigmoid_1,@"STO_CUDA_ENTRY STV_DEFAULT"
triton_poi_fused__native_batch_norm_legit_no_training_convolution_sigmoid_1:
.text.triton_poi_fused__native_batch_norm_legit_no_training_convolution_sigmoid_1:
[----:B------:R-:W0:Y:S08]  /*0000*/  LDC R1, c[0x0][0x28] ;  /* 0x00000a00ff017b82 */ /* 0x000e300000000800 */
[----:B------:R-:W1:Y:S01]  /*0010*/  LDC.64 R2, c[0x0][0x228] ;  /* 0x00008a00ff027b82 */ /* 0x000e620000000a00 */
[----:B------:R-:W2:Y:S01]  /*0020*/  S2R R0, SR_TID.X ;  /* 0x0000000000007919 */ /* 0x000ea20000002100 */
[----:B------:R-:W-:Y:S01]  /*0030*/  ULDC.64 UR4, c[0x0][0x208] ;  /* 0x0000820000047ab9 */ /* 0x000fe20000000a00 */
[----:B------:R-:W3:Y:S05]  /*0040*/  S2R R15, SR_CTAID.X ;  /* 0x00000000000f7919 */ /* 0x000eea0000002500 */
[----:B------:R-:W4:Y:S01]  /*0050*/  LDC.64 R12, c[0x0][0x210] ;  /* 0x00008400ff0c7b82 */ /* 0x000f220000000a00 */
[----:B-1----:R4:W5:Y:S07]  /*0060*/  LDG.E R14, desc[UR4][R2.64] ;  /* 0x00000004020e7981 */ /* 0x00296e000c1e1900 */
[----:B------:R-:W1:Y:S01]  /*0070*/  LDC.64 R4, c[0x0][0x218] ;  /* 0x00008600ff047b82 */ /* 0x000e620000000a00 */
[----:B------:R-:W-:-:S02]  /*0080*/  CS2R R16, SRZ ;  /* 0x0000000000107805 */ /* 0x000fc4000001ff00 */
[----:B--2---:R-:W-:-:S05]  /*0090*/  SHF.L.U32 R0, R0, 0x1, RZ ;  /* 0x0000000100007819 */ /* 0x004fca00000006ff */
[----:B------:R-:W2:Y:S01]  /*00a0*/  LDC.64 R6, c[0x0][0x220] ;  /* 0x00008800ff067b82 */ /* 0x000ea20000000a00 */
[----:B------:R-:W-:-:S04]  /*00b0*/  LOP3.LUT R0, R0, 0x3e, RZ, 0xc0, !PT ;  /* 0x0000003e00007812 */ /* 0x000fc800078ec0ff */
[----:B---3--:R-:W-:-:S03]  /*00c0*/  LEA R15, R15, R0, 0x6 ;  /* 0x000000000f0f7211 */ /* 0x008fc600078e30ff */
[----:B------:R-:W3:Y:S01]  /*00d0*/  LDC.64 R8, c[0x0][0x230] ;  /* 0x00008c00ff087b82 */ /* 0x000ee20000000a00 */
[C---:B------:R-:W-:Y:S01]  /*00e0*/  ISETP.GE.AND P0, PT, R15.reuse, 0x40, PT ;  /* 0x000000400f00780c */ /* 0x040fe20003f06270 */
[----:B----4-:R-:W-:Y:S01]  /*00f0*/  IMAD.WIDE R2, R15, 0x4, R12 ;  /* 0x000000040f027825 */ /* 0x010fe200078e020c */
[----:B-1----:R1:W4:Y:S05]  /*0100*/  LDG.E R4, desc[UR4][R4.64] ;  /* 0x0000000404047981 */ /* 0x00232a000c1e1900 */
[----:B------:R-:W1:Y:S06]  /*0110*/  LDC.64 R10, c[0x0][0x238] ;  /* 0x00008e00ff0a7b82 */ /* 0x000e6c0000000a00 */
[----:B------:R-:W4:Y:S04]  /*0120*/  @!P0 LDG.E.64 R16, desc[UR4][R2.64] ;  /* 0x0000000402108981 */ /* 0x000f28000c1e1b00 */
[----:B--2---:R-:W2:Y:S04]  /*0130*/  LDG.E R6, desc[UR4][R6.64] ;  /* 0x0000000406067981 */ /* 0x004ea8000c1e1900 */
[----:B---3--:R-:W3:Y:S04]  /*0140*/  LDG.E R8, desc[UR4][R8.64] ;  /* 0x0000000408087981 */ /* 0x008ee8000c1e1900 */
[----:B01----:R-:W3:Y:S01]  /*0150*/  LDG.E R11, desc[UR4][R10.64] ;  /* 0x000000040a0b7981 */ /* 0x003ee2000c1e1900 */
[----:B------:R-:W-:Y:S01]  /*0160*/  HFMA2.MMA R12, -RZ, RZ, 1.625, 0 ;  /* 0x3e800000ff0c7435 */ /* 0x000fe200000001ff */
[----:B-----5:R-:W-:-:S04]  /*0170*/  FADD R14, R14, 9.9999997473787516356e-06 ;  /* 0x3727c5ac0e0e7421 */ /* 0x020fc80000000000 */
[----:B------:R-:W0:Y:S02]  /*0180*/  MUFU.SQRT R0, R14 ;  /* 0x0000000e00007308 */ /* 0x000e240000002000 */
[C---:B0-----:R-:W-:Y:S02]  /*0190*/  FSETP.GT.AND P1, PT, R0.reuse, 8.50705917302346158658e+37, PT ;  /* 0x7e8000000000780b */ /* 0x041fe40003f24000 */
[----:B------:R-:W-:-:S11]  /*01a0*/  FSETP.GEU.AND P2, PT, R0, 1.175494350822287508e-38, PT ;  /* 0x008000000000780b */ /* 0x000fd60003f4e000 */
[----:B------:R-:W-:-:S04]  /*01b0*/  @P1 FMUL R0, R0, 0.25 ;  /* 0x3e80000000001820 */ /* 0x000fc80000400000 */
[----:B------:R-:W-:-:S06]  /*01c0*/  @!P2 FMUL R0, R0, 16777216 ;  /* 0x4b8000000000a820 */ /* 0x000fcc0000400000 */
[----:B------:R-:W0:Y:S01]  /*01d0*/  MUFU.RCP R0, R0 ;  /* 0x0000000000007308 */ /* 0x000e220000001000 */
[----:B------:R-:W-:Y:S01]  /*01e0*/  FSEL R5, R12, 1, P1 ;  /* 0x3f8000000c057808 */ /* 0x000fe20000800000 */
[C---:B----4-:R-:W-:Y:S01]  /*01f0*/  FADD R16, R4.reuse, R16 ;  /* 0x0000001004107221 */ /* 0x050fe20000000000 */
[----:B------:R-:W-:-:S03]  /*0200*/  FADD R17, R4, R17 ;  /* 0x0000001104117221 */ /* 0x000fc60000000000 */
[----:B------:R-:W-:Y:S01]  /*0210*/  @!P2 FMUL R5, R5, 16777216 ;  /* 0x4b8000000505a820 */ /* 0x000fe20000400000 */
[C---:B--2---:R-:W-:Y:S01]  /*0220*/  FADD R4, -R6.reuse, R16 ;  /* 0x0000001006047221 */ /* 0x044fe20000000100 */
[----:B------:R-:W-:Y:S02]  /*0230*/  FADD R6, -R6, R17 ;  /* 0x0000001106067221 */ /* 0x000fe40000000100 */
[----:B0-----:R-:W-:-:S04]  /*0240*/  FMUL R5, R0, R5 ;  /* 0x0000000500057220 */ /* 0x001fc80000400000 */
[-C--:B------:R-:W-:Y:S01]  /*0250*/  FMUL R4, R4, R5.reuse ;  /* 0x0000000504047220 */ /* 0x080fe20000400000 */
[----:B------:R-:W-:-:S03]  /*0260*/  FMUL R6, R6, R5 ;  /* 0x0000000506067220 */ /* 0x000fc60000400000 */
[C-C-:B---3--:R-:W-:Y:S01]  /*0270*/  FFMA R4, R8.reuse, R4, R11.reuse ;  /* 0x0000000408047223 */ /* 0x148fe2000000000b */
[----:B------:R-:W-:-:S03]  /*0280*/  FFMA R6, R8, R6, R11 ;  /* 0x0000000608067223 */ /* 0x000fc6000000000b */
[----:B------:R-:W-:Y:S01]  /*0290*/  FADD R4, RZ, -R4 ;  /* 0x80000004ff047221 */ /* 0x000fe20000000000 */
[----:B------:R-:W-:-:S03]  /*02a0*/  FADD R6, RZ, -R6 ;  /* 0x80000006ff067221 */ /* 0x000fc60000000000 */
[----:B------:R-:W-:Y:S01]  /*02b0*/  FMUL R0, R4, 1.4426950216293334961 ;  /* 0x3fb8aa3b04007820 */ /* 0x000fe20000400000 */
[----:B------:R-:W-:-:S04]  /*02c0*/  FMUL R6, R6, 1.4426950216293334961 ;  /* 0x3fb8aa3b06067820 */ /* 0x000fc80000400000 */
[----:B------:R-:W-:Y:S02]  /*02d0*/  FSETP.GEU.AND P1, PT, R0, -126, PT ;  /* 0xc2fc00000000780b */ /* 0x000fe40003f2e000 */
[----:B------:R-:W-:-:S11]  /*02e0*/  FSETP.GEU.AND P2, PT, R6, -126, PT ;  /* 0xc2fc00000600780b */ /* 0x000fd60003f4e000 */
[----:B------:R-:W-:Y:S02]  /*02f0*/  @!P1 FMUL R0, R0, 0.5 ;  /* 0x3f00000000009820 */ /* 0x000fe40000400000 */
[----:B------:R-:W-:Y:S02]  /*0300*/  @!P2 FMUL R6, R6, 0.5 ;  /* 0x3f0000000606a820 */ /* 0x000fe40000400000 */
[----:B------:R-:W0:Y:S08]  /*0310*/  MUFU.EX2 R4, R0 ;  /* 0x0000000000047308 */ /* 0x000e300000000800 */
[----:B------:R-:W1:Y:S01]  /*0320*/  MUFU.EX2 R5, R6 ;  /* 0x0000000600057308 */ /* 0x000e620000000800 */
[----:B0-----:R-:W-:-:S04]  /*0330*/  @!P1 FMUL R4, R4, R4 ;  /* 0x0000000404049220 */ /* 0x001fc80000400000 */
[----:B------:R-:W-:Y:S01]  /*0340*/  FADD R7, R4, 1 ;  /* 0x3f80000004077421 */ /* 0x000fe20000000000 */
[----:B-1----:R-:W-:-:S04]  /*0350*/  @!P2 FMUL R5, R5, R5 ;  /* 0x000000050505a220 */ /* 0x002fc80000400000 */
[----:B------:R-:W-:Y:S01]  /*0360*/  FADD R8, R5, 1 ;  /* 0x3f80000005087421 */ /* 0x000fe20000000000 */
[----:B------:R-:W-:Y:S01]  /*0370*/  FSETP.GT.AND P1, PT, R7, 8.50705917302346158658e+37, PT ;  /* 0x7e8000000700780b */ /* 0x000fe20003f24000 */
[----:B------:R-:W0:Y:S03]  /*0380*/  LDC.64 R4, c[0x0][0x240] ;  /* 0x00009000ff047b82 */ /* 0x000e260000000a00 */
[----:B------:R-:W-:-:S09]  /*0390*/  FSETP.GT.AND P2, PT, R8, 8.50705917302346158658e+37, PT ;  /* 0x7e8000000800780b */ /* 0x000fd20003f44000 */
[----:B------:R-:W-:-:S04]  /*03a0*/  @P1 FMUL R7, R7, 0.25 ;  /* 0x3e80000007071820 */ /* 0x000fc80000400000 */
[----:B------:R-:W-:Y:S02]  /*03b0*/  @P2 FMUL R8, R8, 0.25 ;  /* 0x3e80000008082820 */ /* 0x000fe40000400000 */
[----:B------:R-:W1:Y:S08]  /*03c0*/  MUFU.RCP R7, R7 ;  /* 0x0000000700077308 */ /* 0x000e700000001000 */
[----:B------:R-:W2:Y:S01]  /*03d0*/  MUFU.RCP R8, R8 ;  /* 0x0000000800087308 */ /* 0x000ea20000001000 */
[----:B------:R-:W-:-:S02]  /*03e0*/  FSEL R0, R12, 1, P1 ;  /* 0x3f8000000c007808 */ /* 0x000fc40000800000 */
[----:B------:R-:W-:Y:S01]  /*03f0*/  FSEL R9, R12, 1, P2 ;  /* 0x3f8000000c097808 */ /* 0x000fe20001000000 */
[----:B------:R3:W-:Y:S01]  /*0400*/  @!P0 STG.E.64 desc[UR4][R2.64], R16 ;  /* 0x0000001002008986 */ /* 0x0007e2000c101b04 */
[----:B0-----:R-:W-:-:S04]  /*0410*/  IMAD.WIDE R4, R15, 0x4, R4 ;  /* 0x000000040f047825 */ /* 0x001fc800078e0204 */
[----:B-1----:R-:W-:Y:S01]  /*0420*/  FMUL R10, R7, R0 ;  /* 0x00000000070a7220 */ /* 0x002fe20000400000 */
[----:B--2---:R-:W-:Y:S01]  /*0430*/  FMUL R11, R8, R9 ;  /* 0x00000009080b7220 */ /* 0x004fe20000400000 */
[----:B------:R-:W-:Y:S06]  /*0440*/  @P0 EXIT ;  /* 0x000000000000094d */ /* 0x000fec0003800000 */
[----:B------:R-:W-:Y:S01]  /*0450*/  STG.E.64 desc[UR4][R4.64], R10 ;  /* 0x0000000a04007986 */ /* 0x000fe2000c101b04 */
[----:B------:R-:W-:Y:S05]  /*0460*/  EXIT ;  /* 0x000000000000794d */ /* 0x000fea0003800000 */
.L_x_0:
[----:B------:R-:W-:-:S00]  /*0470*/  BRA `(.L_x_0) ;  /* 0xfffffffc00fc7947 */ /* 0x000fc0000383ffff */
[----:B------:R-:W-:-:S00]  /*0480*/  NOP ;  /* 0x0000000000007918 */ /* 0x000fc00000000000 */
[----:B------:R-:W-:-:S00]  /*0490*/  NOP ;  /* 0x0000000000007918 */ /* 0x000fc00000000000 */
[----:B------:R-:W-:-:S00]  /*04a0*/  NOP ;  /* 0x0000000000007918 */ /* 0x000fc00000000000 */
[----:B------:R-:W-:-:S00]  /*04b0*/  NOP ;  /* 0x0000000000007918 */ /* 0x000fc00000000000 */
[----:B------:R-:W-:-:S00]  /*04c0*/  NOP ;  /* 0x0000000000007918 */ /* 0x000fc00000000000 */
[----:B------:R-:W-:-:S00]  /*04d0*/  NOP ;  /* 0x0000000000007918 */ /* 0x000fc00000000000 */
[----:B------:R-:W-:-:S00]  /*04e0*/  NOP ;  /* 0x0000000000007918 */ /* 0x000fc00000000000 */
[----:B------:R-:W-:-:S00]  /*04f0*/  NOP ;  /* 0x0000000000007918 */ /* 0x000fc00000000000 */
.L_x_1:


//--------------------- .nv.global.init           --------------------------
	.section	.nv.global.init,"aw",@progbits
.nv.global.init:
	.type		_$_str,@object
	.size		_$_str,(_$_str_$_2 - _$_str)
_$_str:
        /*0000*/ 	.byte	0x5f, 0x5f, 0x43, 0x55, 0x44, 0x41, 0x5f, 0x46, 0x54, 0x5a, 0x00
	.type		_$_str_$_2,@object
	.size		_$_str_$_2,(.L_1 - _$_str_$_2)
_$_str_$_2:
        /*000b*/ 	.byte	0x5f, 0x5f, 0x43, 0x55, 0x44, 0x41, 0x5f, 0x50, 0x52, 0x45, 0x43, 0x5f, 0x53, 0x51, 0x52, 0x54
        /*001b*/ 	.byte	0x00
.L_1:


//--------------------- .nv.constant0.triton_poi_fused__native_batch_norm_legit_no_training_convolution_sigmoid_1 --------------------------
	.section	.nv.constant0.triton_poi_fused__native_batch_norm_legit_no_training_convolution_sigmoid_1,"a",@progbits
	.sectionflags	@""
	.align	4
.nv.constant0.triton_poi_fused__native_batch_norm_legit_no_training_convolution_sigmoid_1:
	.zero		588
